	.headerflags	@"EF_CUDA_TEXMODE_UNIFIED EF_CUDA_64BIT_ADDRESS EF_CUDA_ACCELERATORS EF_CUDA_SM90 EF_CUDA_VIRTUAL_SM(EF_CUDA_SM90)"
	.elftype	@"ET_EXEC"


//--------------------- .nv.info                  --------------------------
	.section	.nv.info,"",@"SHT_CUDA_INFO"
	.align	4


	//----- nvinfo : EIATTR_REGCOUNT
	.align		4
        /*0000*/ 	.byte	0x04, 0x2f
        /*0002*/ 	.short	(.L_1 - .L_0)
	.align		4
.L_0:
        /*0004*/ 	.word	index@(triton_poi_fused__to_copy_1)
        /*0008*/ 	.word	0x00000008


	//----- nvinfo : EIATTR_MIN_STACK_SIZE
	.align		4
.L_1:
        /*000c*/ 	.byte	0x04, 0x12
        /*000e*/ 	.short	(.L_3 - .L_2)
	.align		4
.L_2:
        /*0010*/ 	.word	index@(triton_poi_fused__to_copy_1)
        /*0014*/ 	.word	0x00000000


	//----- nvinfo : EIATTR_FRAME_SIZE
	.align		4
.L_3:
        /*0018*/ 	.byte	0x04, 0x11
        /*001a*/ 	.short	(.L_5 - .L_4)
	.align		4
.L_4:
        /*001c*/ 	.word	index@(triton_poi_fused__to_copy_1)
        /*0020*/ 	.word	0x00000000


	//----- nvinfo : EIATTR_MIN_STACK_SIZE
	.align		4
.L_5:
        /*0024*/ 	.byte	0x04, 0x12
        /*0026*/ 	.short	(.L_7 - .L_6)
	.align		4
.L_6:
        /*0028*/ 	.word	index@(triton_poi_fused__to_copy_1)
        /*002c*/ 	.word	0x00000000
.L_7:


//--------------------- .nv.info.triton_poi_fused__to_copy_1 --------------------------
	.section	.nv.info.triton_poi_fused__to_copy_1,"",@"SHT_CUDA_INFO"
	.sectionflags	@""
	.align	4


	//----- nvinfo : EIATTR_CUDA_API_VERSION
	.align		4
        /*0000*/ 	.byte	0x04, 0x37
        /*0002*/ 	.short	(.L_9 - .L_8)
.L_8:
        /*0004*/ 	.word	0x0000007c


	//----- nvinfo : EIATTR_KPARAM_INFO
	.align		4
.L_9:
        /*0008*/ 	.byte	0x04, 0x17
        /*000a*/ 	.short	(.L_11 - .L_10)
.L_10:
        /*000c*/ 	.word	0x00000000
        /*0010*/ 	.short	0x0001
        /*0012*/ 	.short	0x0008
        /*0014*/ 	.byte	0x00, 0xf0, 0x11, 0x00


	//----- nvinfo : EIATTR_KPARAM_INFO
	.align		4
.L_11:
        /*0018*/ 	.byte	0x04, 0x17
        /*001a*/ 	.short	(.L_13 - .L_12)
.L_12:
        /*001c*/ 	.word	0x00000000
        /*0020*/ 	.short	0x0000
        /*0022*/ 	.short	0x0000
        /*0024*/ 	.byte	0x00, 0xf4, 0x21, 0x00


	//----- nvinfo : EIATTR_SPARSE_MMA_MASK
	.align		4
.L_13:
        /*0028*/ 	.byte	0x03, 0x50
        /*002a*/ 	.short	0x0000


	//----- nvinfo : EIATTR_MAXREG_COUNT
	.align		4
        /*002c*/ 	.byte	0x03, 0x1b
        /*002e*/ 	.short	0x00ff


	//----- nvinfo : EIATTR_EXIT_INSTR_OFFSETS
	.align		4
        /*0030*/ 	.byte	0x04, 0x1c
        /*0032*/ 	.short	(.L_15 - .L_14)


	//   ....[0]....
.L_14:
        /*0034*/ 	.word	0x00000090


	//   ....[1]....
        /*0038*/ 	.word	0x000000c0


	//----- nvinfo : EIATTR_REQNTID
	.align		4
.L_15:
        /*003c*/ 	.byte	0x04, 0x10
        /*003e*/ 	.short	(.L_17 - .L_16)
.L_16:
        /*0040*/ 	.word	0x00000020
        /*0044*/ 	.word	0x00000001
        /*0048*/ 	.word	0x00000001


	//----- nvinfo : EIATTR_CBANK_PARAM_SIZE
	.align		4
.L_17:
        /*004c*/ 	.byte	0x03, 0x19
        /*004e*/ 	.short	0x000c


	//----- nvinfo : EIATTR_PARAM_CBANK
	.align		4
        /*0050*/ 	.byte	0x04, 0x0a
        /*0052*/ 	.short	(.L_19 - .L_18)
	.align		4
.L_18:
        /*0054*/ 	.word	index@(.nv.constant0.triton_poi_fused__to_copy_1)
        /*0058*/ 	.short	0x0210
        /*005a*/ 	.short	0x000c


	//----- nvinfo : EIATTR_SW_WAR
	.align		4
.L_19:
        /*005c*/ 	.byte	0x04, 0x36
        /*005e*/ 	.short	(.L_21 - .L_20)
.L_20:
        /*0060*/ 	.word	0x00000008
.L_21:


//--------------------- .nv.callgraph             --------------------------
	.section	.nv.callgraph,"",@"SHT_CUDA_CALLGRAPH"
	.align	4
	.sectionentsize	8
	.align		4
        /*0000*/ 	.word	0x00000000
	.align		4
        /*0004*/ 	.word	0xffffffff
	.align		4
        /*0008*/ 	.word	0x00000000
	.align		4
        /*000c*/ 	.word	0xfffffffe
	.align		4
        /*0010*/ 	.word	0x00000000
	.align		4
        /*0014*/ 	.word	0xfffffffd
	.align		4
        /*0018*/ 	.word	0x00000000
	.align		4
        /*001c*/ 	.word	0xfffffffc


//--------------------- .text.triton_poi_fused__to_copy_1 --------------------------
	.section	.text.triton_poi_fused__to_copy_1,"ax",@progbits
	.align	128
        .global         triton_poi_fused__to_copy_1
        .type           triton_poi_fused__to_copy_1,@function
        .size           triton_poi_fused__to_copy_1,(.L_x_1 - triton_poi_fused__to_copy_1)
        .other          triton_poi_fused__to_copy_1,@"STO_CUDA_ENTRY STV_DEFAULT"
triton_poi_fused__to_copy_1:
.text.triton_poi_fused__to_copy_1:
[----:B------:R-:W0:Y:S02]  /*0000*/  LDC R1, c[0x0][0x28] ;  /* 0x00000a00ff017b82 */ /* 0x000e240000000800 */
[----:B------:R-:W1:Y:S01]  /*0010*/  S2R R4, SR_TID.X ;  /* 0x0000000000047919 */ /* 0x000e620000002100 */
[----:B------:R-:W2:Y:S01]  /*0020*/  LDC.64 R2, c[0x0][0x210] ;  /* 0x00008400ff027b82 */ /* 0x000ea20000000a00 */
[----:B------:R-:W3:Y:S01]  /*0030*/  S2R R5, SR_CTAID.X ;  /* 0x0000000000057919 */ /* 0x000ee20000002500 */
[C---:B-1----:R-:W-:Y:S02]  /*0040*/  LOP3.LUT R0, R4.reuse, 0x1, RZ, 0xc0, !PT ;  /* 0x0000000104007812 */ /* 0x042fe400078ec0ff */
[----:B------:R-:W-:-:S03]  /*0050*/  LOP3.LUT P0, RZ, R4, 0x1e, RZ, 0xc0, !PT ;  /* 0x0000001e04ff7812 */ /* 0x000fc6000780c0ff */
[----:B---3--:R-:W-:-:S04]  /*0060*/  IMAD R5, R5, 0x2, R0 ;  /* 0x0000000205057824 */ /* 0x008fc800078e0200 */
[C---:B--2---:R-:W-:Y:S01]  /*0070*/  IMAD.WIDE R2, R5.reuse, 0x8, R2 ;  /* 0x0000000805027825 */ /* 0x044fe200078e0202 */
[----:B------:R-:W-:-:S13]  /*0080*/  ISETP.LT.AND P0, PT, R5, 0x2, !P0 ;  /* 0x000000020500780c */ /* 0x000fda0004701270 */
[----:B------:R-:W-:Y:S05]  /*0090*/  @!P0 EXIT ;  /* 0x000000000000894d */ /* 0x000fea0003800000 */
[----:B------:R-:W-:Y:S02]  /*00a0*/  ULDC.64 UR4, c[0x0][0x208] ;  /* 0x0000820000047ab9 */ /* 0x000fe40000000a00 */
[----:B------:R-:W-:Y:S01]  /*00b0*/  STG.E.64 desc[UR4][R2.64], RZ ;  /* 0x000000ff02007986 */ /* 0x000fe2000c101b04 */
[----:B------:R-:W-:Y:S05]  /*00c0*/  EXIT ;  /* 0x000000000000794d */ /* 0x000fea0003800000 */
.L_x_0:
[----:B------:R-:W-:-:S00]  /*00d0*/  BRA `(.L_x_0) ;  /* 0xfffffffc00fc7947 */ /* 0x000fc0000383ffff */
[----:B------:R-:W-:-:S00]  /*00e0*/  NOP ;  /* 0x0000000000007918 */ /* 0x000fc00000000000 */
        /* <DEDUP_REMOVED lines=9> */
.L_x_1:


//--------------------- .nv.constant0.triton_poi_fused__to_copy_1 --------------------------
	.section	.nv.constant0.triton_poi_fused__to_copy_1,"a",@progbits
	.sectionflags	@""
	.align	4
.nv.constant0.triton_poi_fused__to_copy_1:
	.zero		540
